//
// Generated by NVIDIA NVVM Compiler
//
// Compiler Build ID: CL-36424714
// Cuda compilation tools, release 13.0, V13.0.88
// Based on NVVM 20.0.0
//

.version 9.0
.target sm_100
.address_size 64

	// .globl	_Z6reducePfS_i

.visible .entry _Z6reducePfS_i(
	.param .u64 .ptr .align 1 _Z6reducePfS_i_param_0,
	.param .u64 .ptr .align 1 _Z6reducePfS_i_param_1,
	.param .u32 _Z6reducePfS_i_param_2
)
{
	.reg .pred 	%p<5>;
	.reg .b32 	%r<16>;
	.reg .b32 	%f<7>;
	.reg .b64 	%rd<11>;

	ld.param.u64 	%rd3, [_Z6reducePfS_i_param_0];
	ld.param.u64 	%rd2, [_Z6reducePfS_i_param_1];
	ld.param.u32 	%r6, [_Z6reducePfS_i_param_2];
	cvta.to.global.u64 	%rd4, %rd3;
	mov.u32 	%r1, %ntid.x;
	mov.u32 	%r7, %ctaid.y;
	mov.u32 	%r8, %nctaid.x;
	mov.u32 	%r9, %ctaid.x;
	mad.lo.s32 	%r2, %r7, %r8, %r9;
	mov.u32 	%r10, %tid.x;
	mad.lo.s32 	%r3, %r2, %r1, %r10;
	setp.lt.u32 	%p1, %r1, 2;
	mul.wide.s32 	%rd5, %r3, 4;
	add.s64 	%rd1, %rd4, %rd5;
	@%p1 bra 	$L__BB0_5;
	mov.b32 	%r15, 1;
$L__BB0_2:
	bar.sync 	0;
	shl.b32 	%r5, %r15, 1;
	add.s32 	%r12, %r5, -1;
	and.b32  	%r13, %r12, %r3;
	setp.ne.s32 	%p2, %r13, 0;
	@%p2 bra 	$L__BB0_4;
	mul.wide.u32 	%rd6, %r15, 4;
	add.s64 	%rd7, %rd1, %rd6;
	ld.global.f32 	%f1, [%rd7];
	ld.global.f32 	%f2, [%rd1];
	add.f32 	%f3, %f1, %f2;
	st.global.f32 	[%rd1], %f3;
$L__BB0_4:
	setp.lt.u32 	%p3, %r5, %r1;
	mov.u32 	%r15, %r5;
	@%p3 bra 	$L__BB0_2;
$L__BB0_5:
	rem.s32 	%r14, %r3, %r6;
	setp.ne.s32 	%p4, %r14, 0;
	@%p4 bra 	$L__BB0_7;
	ld.global.f32 	%f4, [%rd1];
	cvt.rn.f32.s32 	%f5, %r6;
	div.rn.f32 	%f6, %f4, %f5;
	cvta.to.global.u64 	%rd8, %rd2;
	mul.wide.s32 	%rd9, %r2, 4;
	add.s64 	%rd10, %rd8, %rd9;
	st.global.f32 	[%rd10], %f6;
$L__BB0_7:
	ret;

}


// ===== COMPILED SASS (sm_100) =====

	.target	sm_100

	.elftype	@"ET_EXEC"


//--------------------- .note.nv.tkinfo           --------------------------
	.section	.note.nv.tkinfo,"",@"SHT_NOTE"
	.sectionflags	@"SHF_NOTE_NV_TKINFO"
	.tkinfo
        /*0018*/ 	.word	0x00000002
        /*0030*/ 	.string	""
        /*0030*/ 	.string	"ptxas"
        /*0030*/ 	.string	"Cuda compilation tools, release 13.0, V13.0.88"
        /*0030*/ 	.string	"Build cuda_13.0.r13.0/compiler.36424714_0"
        /*0030*/ 	.string	"-arch sm_100 -m 64 "



//--------------------- .note.nv.cuinfo           --------------------------
	.section	.note.nv.cuinfo,"",@"SHT_NOTE"
	.sectionflags	@"SHF_NOTE_NV_CUINFO"
        /*0018*/ 	.short	0x0002
        /*001a*/ 	.short	0x0064
        /*001c*/ 	.short	0x0082
	.zero		2


//--------------------- .nv.info                  --------------------------
	.section	.nv.info,"",@"SHT_CUDA_INFO"
	.align	4


	//----- nvinfo : EIATTR_REGCOUNT
	.align		4
        /*0000*/ 	.byte	0x04, 0x2f
        /*0002*/ 	.short	(.L_1 - .L_0)
	.align		4
.L_0:
        /*0004*/ 	.word	index@(_Z6reducePfS_i)
        /*0008*/ 	.word	0x00000010


	//----- nvinfo : EIATTR_FRAME_SIZE
	.align		4
.L_1:
        /*000c*/ 	.byte	0x04, 0x11
        /*000e*/ 	.short	(.L_3 - .L_2)
	.align		4
.L_2:
        /*0010*/ 	.word	index@($__internal_0_$__cuda_sm3x_div_rn_noftz_f32_slowpath)
        /*0014*/ 	.word	0x00000000


	//----- nvinfo : EIATTR_FRAME_SIZE
	.align		4
.L_3:
        /*0018*/ 	.byte	0x04, 0x11
        /*001a*/ 	.short	(.L_5 - .L_4)
	.align		4
.L_4:
        /*001c*/ 	.word	index@(_Z6reducePfS_i)
        /*0020*/ 	.word	0x00000000


	//----- nvinfo : EIATTR_MIN_STACK_SIZE
	.align		4
.L_5:
        /*0024*/ 	.byte	0x04, 0x12
        /*0026*/ 	.short	(.L_7 - .L_6)
	.align		4
.L_6:
        /*0028*/ 	.word	index@(_Z6reducePfS_i)
        /*002c*/ 	.word	0x00000000
.L_7:


//--------------------- .nv.compat                --------------------------
	.section	.nv.compat,"",@"SHT_CUDA_COMPAT_INFO"
	.align	4
        /*0000*/ 	.byte	0x02, 0x09, 0x00, 0x00, 0x02, 0x02, 0x01, 0x00, 0x02, 0x05, 0x05, 0x00, 0x03, 0x07, 0x01, 0x01
        /*0010*/ 	.byte	0x02, 0x03, 0x00, 0x00, 0x02, 0x06, 0x01, 0x00, 0x04, 0x0b, 0x08, 0x00, 0x01, 0x00, 0x00, 0x00
        /*0020*/ 	.byte	0x00, 0x00, 0x00, 0x00


//--------------------- .nv.info._Z6reducePfS_i   --------------------------
	.section	.nv.info._Z6reducePfS_i,"",@"SHT_CUDA_INFO"
	.sectionflags	@""
	.align	4


	//----- nvinfo : EIATTR_CUDA_API_VERSION
	.align		4
        /*0000*/ 	.byte	0x04, 0x37
        /*0002*/ 	.short	(.L_9 - .L_8)
.L_8:
        /*0004*/ 	.word	0x00000082


	//----- nvinfo : EIATTR_KPARAM_INFO
	.align		4
.L_9:
        /*0008*/ 	.byte	0x04, 0x17
        /*000a*/ 	.short	(.L_11 - .L_10)
.L_10:
        /*000c*/ 	.word	0x00000000
        /*0010*/ 	.short	0x0002
        /*0012*/ 	.short	0x0010
        /*0014*/ 	.byte	0x00, 0xf0, 0x11, 0x00


	//----- nvinfo : EIATTR_KPARAM_INFO
	.align		4
.L_11:
        /*0018*/ 	.byte	0x04, 0x17
        /*001a*/ 	.short	(.L_13 - .L_12)
.L_12:
        /*001c*/ 	.word	0x00000000
        /*0020*/ 	.short	0x0001
        /*0022*/ 	.short	0x0008
        /*0024*/ 	.byte	0x00, 0xf5, 0x21, 0x00


	//----- nvinfo : EIATTR_KPARAM_INFO
	.align		4
.L_13:
        /*0028*/ 	.byte	0x04, 0x17
        /*002a*/ 	.short	(.L_15 - .L_14)
.L_14:
        /*002c*/ 	.word	0x00000000
        /*0030*/ 	.short	0x0000
        /*0032*/ 	.short	0x0000
        /*0034*/ 	.byte	0x00, 0xf5, 0x21, 0x00


	//----- nvinfo : EIATTR_SPARSE_MMA_MASK
	.align		4
.L_15:
        /*0038*/ 	.byte	0x03, 0x50
        /*003a*/ 	.short	0x0000


	//----- nvinfo : EIATTR_MAXREG_COUNT
	.align		4
        /*003c*/ 	.byte	0x03, 0x1b
        /*003e*/ 	.short	0x00ff


	//----- nvinfo : EIATTR_NUM_BARRIERS
	.align		4
        /*0040*/ 	.byte	0x02, 0x4c
        /*0042*/ 	.byte	0x01
	.zero		1


	//----- nvinfo : EIATTR_MERCURY_ISA_VERSION
	.align		4
        /*0044*/ 	.byte	0x03, 0x5f
        /*0046*/ 	.short	0x0101


	//----- nvinfo : EIATTR_VRC_CTA_INIT_COUNT
	.align		4
        /*0048*/ 	.byte	0x02, 0x4a
	.zero		1
	.zero		1


	//----- nvinfo : EIATTR_EXIT_INSTR_OFFSETS
	.align		4
        /*004c*/ 	.byte	0x04, 0x1c
        /*004e*/ 	.short	(.L_17 - .L_16)


	//   ....[0]....
.L_16:
        /*0050*/ 	.word	0x00000340


	//   ....[1]....
        /*0054*/ 	.word	0x00000470


	//----- nvinfo : EIATTR_CRS_STACK_SIZE
	.align		4
.L_17:
        /*0058*/ 	.byte	0x04, 0x1e
        /*005a*/ 	.short	(.L_19 - .L_18)
.L_18:
        /*005c*/ 	.word	0x00000000


	//----- nvinfo : EIATTR_CBANK_PARAM_SIZE
	.align		4
.L_19:
        /*0060*/ 	.byte	0x03, 0x19
        /*0062*/ 	.short	0x0014


	//----- nvinfo : EIATTR_PARAM_CBANK
	.align		4
        /*0064*/ 	.byte	0x04, 0x0a
        /*0066*/ 	.short	(.L_21 - .L_20)
	.align		4
.L_20:
        /*0068*/ 	.word	index@(.nv.constant0._Z6reducePfS_i)
        /*006c*/ 	.short	0x0380
        /*006e*/ 	.short	0x0014


	//----- nvinfo : EIATTR_SW_WAR
	.align		4
.L_21:
        /*0070*/ 	.byte	0x04, 0x36
        /*0072*/ 	.short	(.L_23 - .L_22)
.L_22:
        /*0074*/ 	.word	0x00000008
.L_23:


//--------------------- .nv.callgraph             --------------------------
	.section	.nv.callgraph,"",@"SHT_CUDA_CALLGRAPH"
	.align	4
	.sectionentsize	8
	.align		4
        /*0000*/ 	.word	0x00000000
	.align		4
        /*0004*/ 	.word	0xffffffff
	.align		4
        /*0008*/ 	.word	0x00000000
	.align		4
        /*000c*/ 	.word	0xfffffffe
	.align		4
        /*0010*/ 	.word	0x00000000
	.align		4
        /*0014*/ 	.word	0xfffffffd
	.align		4
        /*0018*/ 	.word	0x00000000
	.align		4
        /*001c*/ 	.word	0xfffffffc


//--------------------- .text._Z6reducePfS_i      --------------------------
	.section	.text._Z6reducePfS_i,"ax",@progbits
	.align	128
        .global         _Z6reducePfS_i
        .type           _Z6reducePfS_i,@function
        .size           _Z6reducePfS_i,(.L_x_18 - _Z6reducePfS_i)
        .other          _Z6reducePfS_i,@"STO_CUDA_ENTRY STV_DEFAULT"
_Z6reducePfS_i:
.text._Z6reducePfS_i:
[----:B------:R-:W-:Y:S01]  /*0000*/  LDC R1, c[0x0][0x37c] ;  /* 0x0000df00ff017b82 */ /* 0x000fe20000000800 */
[----:B------:R-:W0:Y:S01]  /*0010*/  S2R R3, SR_CTAID.X ;  /* 0x0000000000037919 */ /* 0x000e220000002500 */
[----:B------:R-:W1:Y:S06]  /*0020*/  LDCU UR6, c[0x0][0x360] ;  /* 0x00006c00ff0677ac */ /* 0x000e6c0008000800 */
[----:B------:R-:W0:Y:S01]  /*0030*/  S2UR UR7, SR_CTAID.Y ;  /* 0x00000000000779c3 */ /* 0x000e220000002600 */
[----:B------:R-:W2:Y:S01]  /*0040*/  S2R R7, SR_TID.X ;  /* 0x0000000000077919 */ /* 0x000ea20000002100 */
[----:B------:R-:W3:Y:S06]  /*0050*/  LDCU.64 UR4, c[0x0][0x358] ;  /* 0x00006b00ff0477ac */ /* 0x000eec0008000a00 */
[----:B------:R-:W0:Y:S08]  /*0060*/  LDC R2, c[0x0][0x370] ;  /* 0x0000dc00ff027b82 */ /* 0x000e300000000800 */
[----:B------:R-:W4:Y:S01]  /*0070*/  LDC.64 R4, c[0x0][0x380] ;  /* 0x0000e000ff047b82 */ /* 0x000f220000000a00 */
[----:B-1----:R-:W-:Y:S01]  /*0080*/  UISETP.GE.U32.AND UP0, UPT, UR6, 0x2, UPT ;  /* 0x000000020600788c */ /* 0x002fe2000bf06070 */
[----:B0-----:R-:W-:-:S04]  /*0090*/  IMAD R2, R2, UR7, R3 ;  /* 0x0000000702027c24 */ /* 0x001fc8000f8e0203 */
[----:B--2---:R-:W-:-:S04]  /*00a0*/  IMAD R0, R2, UR6, R7 ;  /* 0x0000000602007c24 */ /* 0x004fc8000f8e0207 */
[----:B----4-:R-:W-:Y:S01]  /*00b0*/  IMAD.WIDE R4, R0, 0x4, R4 ;  /* 0x0000000400047825 */ /* 0x010fe200078e0204 */
[----:B---3--:R-:W-:Y:S06]  /*00c0*/  BRA.U !UP0, `(.L_x_0) ;  /* 0x0000000108407547 */ /* 0x008fec000b800000 */
[----:B------:R-:W-:-:S07]  /*00d0*/  IMAD.MOV.U32 R3, RZ, RZ, 0x1 ;  /* 0x00000001ff037424 */ /* 0x000fce00078e00ff */
.L_x_3:
[----:B------:R-:W-:Y:S01]  /*00e0*/  IMAD.SHL.U32 R8, R3, 0x2, RZ ;  /* 0x0000000203087824 */ /* 0x000fe200078e00ff */
[----:B------:R-:W-:Y:S03]  /*00f0*/  BAR.SYNC.DEFER_BLOCKING 0x0 ;  /* 0x0000000000007b1d */ /* 0x000fe60000010000 */
[C---:B------:R-:W-:Y:S01]  /*0100*/  VIADD R7, R8.reuse, 0xffffffff ;  /* 0xffffffff08077836 */ /* 0x040fe20000000000 */
[----:B------:R-:W-:Y:S02]  /*0110*/  ISETP.GE.U32.AND P1, PT, R8, UR6, PT ;  /* 0x0000000608007c0c */ /* 0x000fe4000bf26070 */
[----:B------:R-:W-:Y:S02]  /*0120*/  BSSY.RECONVERGENT B0, `(.L_x_1) ;  /* 0x0000008000007945 */ /* 0x000fe40003800200 */
[----:B------:R-:W-:-:S13]  /*0130*/  LOP3.LUT P0, RZ, R7, R0, RZ, 0xc0, !PT ;  /* 0x0000000007ff7212 */ /* 0x000fda000780c0ff */
[----:B------:R-:W-:Y:S05]  /*0140*/  @P0 BRA `(.L_x_2) ;  /* 0x0000000000140947 */ /* 0x000fea0003800000 */
[----:B------:R-:W-:Y:S02]  /*0150*/  IMAD.WIDE.U32 R6, R3, 0x4, R4 ;  /* 0x0000000403067825 */ /* 0x000fe400078e0004 */
[----:B------:R-:W2:Y:S04]  /*0160*/  LDG.E R3, desc[UR4][R4.64] ;  /* 0x0000000404037981 */ /* 0x000ea8000c1e1900 */
[----:B------:R-:W2:Y:S02]  /*0170*/  LDG.E R6, desc[UR4][R6.64] ;  /* 0x0000000406067981 */ /* 0x000ea4000c1e1900 */
[----:B--2---:R-:W-:-:S05]  /*0180*/  FADD R3, R6, R3 ;  /* 0x0000000306037221 */ /* 0x004fca0000000000 */
[----:B------:R0:W-:Y:S02]  /*0190*/  STG.E desc[UR4][R4.64], R3 ;  /* 0x0000000304007986 */ /* 0x0001e4000c101904 */
.L_x_2:
[----:B------:R-:W-:Y:S05]  /*01a0*/  BSYNC.RECONVERGENT B0 ;  /* 0x0000000000007941 */ /* 0x000fea0003800200 */
.L_x_1:
[----:B0-----:R-:W-:Y:S01]  /*01b0*/  IMAD.MOV.U32 R3, RZ, RZ, R8 ;  /* 0x000000ffff037224 */ /* 0x001fe200078e0008 */
[----:B------:R-:W-:Y:S06]  /*01c0*/  @!P1 BRA `(.L_x_3) ;  /* 0xfffffffc00c49947 */ /* 0x000fec000383ffff */
.L_x_0:
[----:B------:R-:W0:Y:S01]  /*01d0*/  LDC R9, c[0x0][0x390] ;  /* 0x0000e400ff097b82 */ /* 0x000e220000000800 */
[----:B------:R-:W-:Y:S02]  /*01e0*/  IABS R10, R0 ;  /* 0x00000000000a7213 */ /* 0x000fe40000000000 */
[----:B------:R-:W-:Y:S02]  /*01f0*/  ISETP.GE.AND P2, PT, R0, RZ, PT ;  /* 0x000000ff0000720c */ /* 0x000fe40003f46270 */
[----:B0-----:R-:W-:-:S04]  /*0200*/  IABS R8, R9 ;  /* 0x0000000900087213 */ /* 0x001fc80000000000 */
[----:B------:R-:W0:Y:S08]  /*0210*/  I2F.RP R3, R8 ;  /* 0x0000000800037306 */ /* 0x000e300000209400 */
[----:B0-----:R-:W0:Y:S02]  /*0220*/  MUFU.RCP R3, R3 ;  /* 0x0000000300037308 */ /* 0x001e240000001000 */
[----:B0-----:R-:W-:-:S06]  /*0230*/  VIADD R6, R3, 0xffffffe ;  /* 0x0ffffffe03067836 */ /* 0x001fcc0000000000 */
[----:B------:R0:W1:Y:S02]  /*0240*/  F2I.FTZ.U32.TRUNC.NTZ R7, R6 ;  /* 0x0000000600077305 */ /* 0x000064000021f000 */
[----:B0-----:R-:W-:Y:S02]  /*0250*/  IMAD.MOV.U32 R6, RZ, RZ, RZ ;  /* 0x000000ffff067224 */ /* 0x001fe400078e00ff */
[----:B-1----:R-:W-:-:S04]  /*0260*/  IMAD.MOV R11, RZ, RZ, -R7 ;  /* 0x000000ffff0b7224 */ /* 0x002fc800078e0a07 */
[----:B------:R-:W-:-:S04]  /*0270*/  IMAD R11, R11, R8, RZ ;  /* 0x000000080b0b7224 */ /* 0x000fc800078e02ff */
[----:B------:R-:W-:-:S06]  /*0280*/  IMAD.HI.U32 R7, R7, R11, R6 ;  /* 0x0000000b07077227 */ /* 0x000fcc00078e0006 */
[----:B------:R-:W-:-:S04]  /*0290*/  IMAD.HI.U32 R7, R7, R10, RZ ;  /* 0x0000000a07077227 */ /* 0x000fc800078e00ff */
[----:B------:R-:W-:-:S04]  /*02a0*/  IMAD.MOV R7, RZ, RZ, -R7 ;  /* 0x000000ffff077224 */ /* 0x000fc800078e0a07 */
[----:B------:R-:W-:-:S05]  /*02b0*/  IMAD R3, R8, R7, R10 ;  /* 0x0000000708037224 */ /* 0x000fca00078e020a */
[----:B------:R-:W-:-:S13]  /*02c0*/  ISETP.GT.U32.AND P0, PT, R8, R3, PT ;  /* 0x000000030800720c */ /* 0x000fda0003f04070 */
[----:B------:R-:W-:Y:S01]  /*02d0*/  @!P0 IMAD.IADD R3, R3, 0x1, -R8 ;  /* 0x0000000103038824 */ /* 0x000fe200078e0a08 */
[----:B------:R-:W-:-:S04]  /*02e0*/  ISETP.NE.AND P0, PT, R9, RZ, PT ;  /* 0x000000ff0900720c */ /* 0x000fc80003f05270 */
[----:B------:R-:W-:-:S13]  /*02f0*/  ISETP.GT.U32.AND P1, PT, R8, R3, PT ;  /* 0x000000030800720c */ /* 0x000fda0003f24070 */
[----:B------:R-:W-:-:S04]  /*0300*/  @!P1 IMAD.IADD R3, R3, 0x1, -R8 ;  /* 0x0000000103039824 */ /* 0x000fc800078e0a08 */
[----:B------:R-:W-:Y:S01]  /*0310*/  @!P2 IMAD.MOV R3, RZ, RZ, -R3 ;  /* 0x000000ffff03a224 */ /* 0x000fe200078e0a03 */
[----:B------:R-:W-:-:S04]  /*0320*/  @!P0 LOP3.LUT R3, RZ, R9, RZ, 0x33, !PT ;  /* 0x00000009ff038212 */ /* 0x000fc800078e33ff */
[----:B------:R-:W-:-:S13]  /*0330*/  ISETP.NE.AND P0, PT, R3, RZ, PT ;  /* 0x000000ff0300720c */ /* 0x000fda0003f05270 */
[----:B------:R-:W-:Y:S05]  /*0340*/  @P0 EXIT ;  /* 0x000000000000094d */ /* 0x000fea0003800000 */
[----:B------:R-:W2:Y:S01]  /*0350*/  LDG.E R10, desc[UR4][R4.64] ;  /* 0x00000004040a7981 */ /* 0x000ea2000c1e1900 */
[----:B------:R-:W-:Y:S01]  /*0360*/  I2FP.F32.S32 R3, R9 ;  /* 0x0000000900037245 */ /* 0x000fe20000201400 */
[----:B------:R-:W-:Y:S03]  /*0370*/  BSSY.RECONVERGENT B0, `(.L_x_4) ;  /* 0x000000c000007945 */ /* 0x000fe60003800200 */
[----:B------:R-:W0:Y:S02]  /*0380*/  MUFU.RCP R0, R3 ;  /* 0x0000000300007308 */ /* 0x000e240000001000 */
[----:B0-----:R-:W-:-:S04]  /*0390*/  FFMA R7, -R3, R0, 1 ;  /* 0x3f80000003077423 */ /* 0x001fc80000000100 */
[----:B------:R-:W-:Y:S02]  /*03a0*/  FFMA R0, R0, R7, R0 ;  /* 0x0000000700007223 */ /* 0x000fe40000000000 */
[----:B--2---:R-:W0:Y:S02]  /*03b0*/  FCHK P0, R10, R3 ;  /* 0x000000030a007302 */ /* 0x004e240000000000 */
[----:B------:R-:W-:-:S04]  /*03c0*/  FFMA R6, R0, R10, RZ ;  /* 0x0000000a00067223 */ /* 0x000fc800000000ff */
[----:B------:R-:W-:-:S04]  /*03d0*/  FFMA R7, -R3, R6, R10 ;  /* 0x0000000603077223 */ /* 0x000fc8000000010a */
[----:B------:R-:W-:Y:S01]  /*03e0*/  FFMA R7, R0, R7, R6 ;  /* 0x0000000700077223 */ /* 0x000fe20000000006 */
[----:B0-----:R-:W-:Y:S06]  /*03f0*/  @!P0 BRA `(.L_x_5) ;  /* 0x00000000000c8947 */ /* 0x001fec0003800000 */
[----:B------:R-:W-:-:S07]  /*0400*/  MOV R4, 0x420 ;  /* 0x0000042000047802 */ /* 0x000fce0000000f00 */
[----:B------:R-:W-:Y:S05]  /*0410*/  CALL.REL.NOINC `($__internal_0_$__cuda_sm3x_div_rn_noftz_f32_slowpath) ;  /* 0x0000000000187944 */ /* 0x000fea0003c00000 */
[----:B------:R-:W-:-:S07]  /*0420*/  IMAD.MOV.U32 R7, RZ, RZ, R0 ;  /* 0x000000ffff077224 */ /* 0x000fce00078e0000 */
.L_x_5:
[----:B------:R-:W-:Y:S05]  /*0430*/  BSYNC.RECONVERGENT B0 ;  /* 0x0000000000007941 */ /* 0x000fea0003800200 */
.L_x_4:
[----:B------:R-:W0:Y:S02]  /*0440*/  LDC.64 R4, c[0x0][0x388] ;  /* 0x0000e200ff047b82 */ /* 0x000e240000000a00 */
[----:B0-----:R-:W-:-:S05]  /*0450*/  IMAD.WIDE R2, R2, 0x4, R4 ;  /* 0x0000000402027825 */ /* 0x001fca00078e0204 */
[----:B------:R-:W-:Y:S01]  /*0460*/  STG.E desc[UR4][R2.64], R7 ;  /* 0x0000000702007986 */ /* 0x000fe2000c101904 */
[----:B------:R-:W-:Y:S05]  /*0470*/  EXIT ;  /* 0x000000000000794d */ /* 0x000fea0003800000 */
        .weak           $__internal_0_$__cuda_sm3x_div_rn_noftz_f32_slowpath
        .type           $__internal_0_$__cuda_sm3x_div_rn_noftz_f32_slowpath,@function
        .size           $__internal_0_$__cuda_sm3x_div_rn_noftz_f32_slowpath,(.L_x_18 - $__internal_0_$__cuda_sm3x_div_rn_noftz_f32_slowpath)
$__internal_0_$__cuda_sm3x_div_rn_noftz_f32_slowpath:
[----:B------:R-:W-:Y:S01]  /*0480*/  SHF.R.U32.HI R5, RZ, 0x17, R3 ;  /* 0x00000017ff057819 */ /* 0x000fe20000011603 */
[----:B------:R-:W-:Y:S01]  /*0490*/  BSSY.RECONVERGENT B1, `(.L_x_6) ;  /* 0x0000065000017945 */ /* 0x000fe20003800200 */
[--C-:B------:R-:W-:Y:S01]  /*04a0*/  SHF.R.U32.HI R0, RZ, 0x17, R10.reuse ;  /* 0x00000017ff007819 */ /* 0x100fe2000001160a */
[----:B------:R-:W-:Y:S01]  /*04b0*/  IMAD.MOV.U32 R6, RZ, RZ, R10 ;  /* 0x000000ffff067224 */ /* 0x000fe200078e000a */
[----:B------:R-:W-:Y:S02]  /*04c0*/  LOP3.LUT R5, R5, 0xff, RZ, 0xc0, !PT ;  /* 0x000000ff05057812 */ /* 0x000fe400078ec0ff */
[----:B------:R-:W-:Y:S02]  /*04d0*/  LOP3.LUT R12, R0, 0xff, RZ, 0xc0, !PT ;  /* 0x000000ff000c7812 */ /* 0x000fe400078ec0ff */
[----:B------:R-:W-:Y:S01]  /*04e0*/  MOV R7, R3 ;  /* 0x0000000300077202 */ /* 0x000fe20000000f00 */
[----:B------:R-:W-:Y:S02]  /*04f0*/  VIADD R9, R5, 0xffffffff ;  /* 0xffffffff05097836 */ /* 0x000fe40000000000 */
[----:B------:R-:W-:-:S03]  /*0500*/  VIADD R11, R12, 0xffffffff ;  /* 0xffffffff0c0b7836 */ /* 0x000fc60000000000 */
[----:B------:R-:W-:-:S04]  /*0510*/  ISETP.GT.U32.AND P0, PT, R9, 0xfd, PT ;  /* 0x000000fd0900780c */ /* 0x000fc80003f04070 */
[----:B------:R-:W-:-:S13]  /*0520*/  ISETP.GT.U32.OR P0, PT, R11, 0xfd, P0 ;  /* 0x000000fd0b00780c */ /* 0x000fda0000704470 */
[----:B------:R-:W-:Y:S01]  /*0530*/  @!P0 IMAD.MOV.U32 R8, RZ, RZ, RZ ;  /* 0x000000ffff088224 */ /* 0x000fe200078e00ff */
[----:B------:R-:W-:Y:S06]  /*0540*/  @!P0 BRA `(.L_x_7) ;  /* 0x0000000000608947 */ /* 0x000fec0003800000 */
[----:B------:R-:W-:Y:S01]  /*0550*/  FSETP.GTU.FTZ.AND P0, PT, |R10|, +INF , PT ;  /* 0x7f8000000a00780b */ /* 0x000fe20003f1c200 */
[----:B------:R-:W-:Y:S01]  /*0560*/  IMAD.MOV.U32 R0, RZ, RZ, R10 ;  /* 0x000000ffff007224 */ /* 0x000fe200078e000a */
[----:B------:R-:W-:-:S04]  /*0570*/  FSETP.GTU.FTZ.AND P1, PT, |R3|, +INF , PT ;  /* 0x7f8000000300780b */ /* 0x000fc80003f3c200 */
[----:B------:R-:W-:-:S13]  /*0580*/  PLOP3.LUT P0, PT, P0, P1, PT, 0xf8, 0x8f ;  /* 0x00000000008f781c */ /* 0x000fda0000703f70 */
[----:B------:R-:W-:Y:S05]  /*0590*/  @P0 BRA `(.L_x_8) ;  /* 0x00000004004c0947 */ /* 0x000fea0003800000 */
[----:B------:R-:W-:-:S13]  /*05a0*/  LOP3.LUT P0, RZ, R7, 0x7fffffff, R6, 0xc8, !PT ;  /* 0x7fffffff07ff7812 */ /* 0x000fda000780c806 */
[----:B------:R-:W-:Y:S05]  /*05b0*/  @!P0 BRA `(.L_x_9) ;  /* 0x00000004003c8947 */ /* 0x000fea0003800000 */
[C---:B------:R-:W-:Y:S02]  /*05c0*/  FSETP.NEU.FTZ.AND P2, PT, |R0|.reuse, +INF , PT ;  /* 0x7f8000000000780b */ /* 0x040fe40003f5d200 */
[----:B------:R-:W-:Y:S02]  /*05d0*/  FSETP.NEU.FTZ.AND P1, PT, |R3|, +INF , PT ;  /* 0x7f8000000300780b */ /* 0x000fe40003f3d200 */
[----:B------:R-:W-:-:S11]  /*05e0*/  FSETP.NEU.FTZ.AND P0, PT, |R0|, +INF , PT ;  /* 0x7f8000000000780b */ /* 0x000fd60003f1d200 */
[----:B------:R-:W-:Y:S05]  /*05f0*/  @!P1 BRA !P2, `(.L_x_9) ;  /* 0x00000004002c9947 */ /* 0x000fea0005000000 */
[----:B------:R-:W-:-:S04]  /*0600*/  LOP3.LUT P2, RZ, R6, 0x7fffffff, RZ, 0xc0, !PT ;  /* 0x7fffffff06ff7812 */ /* 0x000fc8000784c0ff */
[----:B------:R-:W-:-:S13]  /*0610*/  PLOP3.LUT P1, PT, P1, P2, PT, 0x2f, 0xf2 ;  /* 0x0000000000f2781c */ /* 0x000fda0000f24577 */
[----:B------:R-:W-:Y:S05]  /*0620*/  @P1 BRA `(.L_x_10) ;  /* 0x0000000400181947 */ /* 0x000fea0003800000 */
[----:B------:R-:W-:-:S04]  /*0630*/  LOP3.LUT P1, RZ, R7, 0x7fffffff, RZ, 0xc0, !PT ;  /* 0x7fffffff07ff7812 */ /* 0x000fc8000782c0ff */
[----:B------:R-:W-:-:S13]  /*0640*/  PLOP3.LUT P0, PT, P0, P1, PT, 0x2f, 0xf2 ;  /* 0x0000000000f2781c */ /* 0x000fda0000702577 */
[----:B------:R-:W-:Y:S05]  /*0650*/  @P0 BRA `(.L_x_11) ;  /* 0x0000000400000947 */ /* 0x000fea0003800000 */
[----:B------:R-:W-:Y:S02]  /*0660*/  ISETP.GE.AND P0, PT, R11, RZ, PT ;  /* 0x000000ff0b00720c */ /* 0x000fe40003f06270 */
[----:B------:R-:W-:-:S11]  /*0670*/  ISETP.GE.AND P1, PT, R9, RZ, PT ;  /* 0x000000ff0900720c */ /* 0x000fd60003f26270 */
[----:B------:R-:W-:Y:S02]  /*0680*/  @P0 IMAD.MOV.U32 R8, RZ, RZ, RZ ;  /* 0x000000ffff080224 */ /* 0x000fe400078e00ff */
[----:B------:R-:W-:Y:S01]  /*0690*/  @!P0 FFMA R6, R0, 1.84467440737095516160e+19, RZ ;  /* 0x5f80000000068823 */ /* 0x000fe200000000ff */
[----:B------:R-:W-:Y:S02]  /*06a0*/  @!P0 IMAD.MOV.U32 R8, RZ, RZ, -0x40 ;  /* 0xffffffc0ff088424 */ /* 0x000fe400078e00ff */
[----:B------:R-:W-:Y:S02]  /*06b0*/  @!P1 FFMA R7, R3, 1.84467440737095516160e+19, RZ ;  /* 0x5f80000003079823 */ /* 0x000fe400000000ff */
[----:B------:R-:W-:-:S07]  /*06c0*/  @!P1 VIADD R8, R8, 0x40 ;  /* 0x0000004008089836 */ /* 0x000fce0000000000 */
.L_x_7:
[----:B------:R-:W-:Y:S01]  /*06d0*/  LEA R0, R5, 0xc0800000, 0x17 ;  /* 0xc080000005007811 */ /* 0x000fe200078eb8ff */
[----:B------:R-:W-:Y:S01]  /*06e0*/  VIADD R3, R12, 0xffffff81 ;  /* 0xffffff810c037836 */ /* 0x000fe20000000000 */
[----:B------:R-:W-:Y:S03]  /*06f0*/  BSSY.RECONVERGENT B2, `(.L_x_12) ;  /* 0x0000035000027945 */ /* 0x000fe60003800200 */
[----:B------:R-:W-:Y:S01]  /*0700*/  IMAD.IADD R7, R7, 0x1, -R0 ;  /* 0x0000000107077824 */ /* 0x000fe200078e0a00 */
[C---:B------:R-:W-:Y:S01]  /*0710*/  IADD3 R5, PT, PT, R3.reuse, 0x7f, -R5 ;  /* 0x0000007f03057810 */ /* 0x040fe20007ffe805 */
[----:B------:R-:W-:Y:S02]  /*0720*/  IMAD R0, R3, -0x800000, R6 ;  /* 0xff80000003007824 */ /* 0x000fe400078e0206 */
[----:B------:R-:W0:Y:S01]  /*0730*/  MUFU.RCP R9, R7 ;  /* 0x0000000700097308 */ /* 0x000e220000001000 */
[----:B------:R-:W-:Y:S01]  /*0740*/  FADD.FTZ R11, -R7, -RZ ;  /* 0x800000ff070b7221 */ /* 0x000fe20000010100 */
[----:B------:R-:W-:-:S03]  /*0750*/  IMAD.IADD R5, R5, 0x1, R8 ;  /* 0x0000000105057824 */ /* 0x000fc600078e0208 */
[----:B0-----:R-:W-:-:S04]  /*0760*/  FFMA R10, R9, R11, 1 ;  /* 0x3f800000090a7423 */ /* 0x001fc8000000000b */
[----:B------:R-:W-:-:S04]  /*0770*/  FFMA R13, R9, R10, R9 ;  /* 0x0000000a090d7223 */ /* 0x000fc80000000009 */
[----:B------:R-:W-:-:S04]  /*0780*/  FFMA R6, R0, R13, RZ ;  /* 0x0000000d00067223 */ /* 0x000fc800000000ff */
[----:B------:R-:W-:-:S04]  /*0790*/  FFMA R9, R11, R6, R0 ;  /* 0x000000060b097223 */ /* 0x000fc80000000000 */
[----:B------:R-:W-:-:S04]  /*07a0*/  FFMA R6, R13, R9, R6 ;  /* 0x000000090d067223 */ /* 0x000fc80000000006 */
[----:B------:R-:W-:-:S04]  /*07b0*/  FFMA R11, R11, R6, R0 ;  /* 0x000000060b0b7223 */ /* 0x000fc80000000000 */
[----:B------:R-:W-:-:S05]  /*07c0*/  FFMA R0, R13, R11, R6 ;  /* 0x0000000b0d007223 */ /* 0x000fca0000000006 */
[----:B------:R-:W-:-:S04]  /*07d0*/  SHF.R.U32.HI R3, RZ, 0x17, R0 ;  /* 0x00000017ff037819 */ /* 0x000fc80000011600 */
[----:B------:R-:W-:-:S04]  /*07e0*/  LOP3.LUT R3, R3, 0xff, RZ, 0xc0, !PT ;  /* 0x000000ff03037812 */ /* 0x000fc800078ec0ff */
[----:B------:R-:W-:-:S05]  /*07f0*/  IADD3 R7, PT, PT, R3, R5, RZ ;  /* 0x0000000503077210 */ /* 0x000fca0007ffe0ff */
[----:B------:R-:W-:-:S05]  /*0800*/  VIADD R3, R7, 0xffffffff ;  /* 0xffffffff07037836 */ /* 0x000fca0000000000 */
[----:B------:R-:W-:-:S13]  /*0810*/  ISETP.GE.U32.AND P0, PT, R3, 0xfe, PT ;  /* 0x000000fe0300780c */ /* 0x000fda0003f06070 */
[----:B------:R-:W-:Y:S05]  /*0820*/  @!P0 BRA `(.L_x_13) ;  /* 0x0000000000808947 */ /* 0x000fea0003800000 */
[----:B------:R-:W-:-:S13]  /*0830*/  ISETP.GT.AND P0, PT, R7, 0xfe, PT ;  /* 0x000000fe0700780c */ /* 0x000fda0003f04270 */
[----:B------:R-:W-:Y:S05]  /*0840*/  @P0 BRA `(.L_x_14) ;  /* 0x00000000006c0947 */ /* 0x000fea0003800000 */
[----:B------:R-:W-:-:S13]  /*0850*/  ISETP.GE.AND P0, PT, R7, 0x1, PT ;  /* 0x000000010700780c */ /* 0x000fda0003f06270 */
[----:B------:R-:W-:Y:S05]  /*0860*/  @P0 BRA `(.L_x_15) ;  /* 0x0000000000740947 */ /* 0x000fea0003800000 */
[----:B------:R-:W-:Y:S02]  /*0870*/  ISETP.GE.AND P0, PT, R7, -0x18, PT ;  /* 0xffffffe80700780c */ /* 0x000fe40003f06270 */
[----:B------:R-:W-:-:S11]  /*0880*/  LOP3.LUT R0, R0, 0x80000000, RZ, 0xc0, !PT ;  /* 0x8000000000007812 */ /* 0x000fd600078ec0ff */
[----:B------:R-:W-:Y:S05]  /*0890*/  @!P0 BRA `(.L_x_15) ;  /* 0x0000000000688947 */ /* 0x000fea0003800000 */
[-CC-:B------:R-:W-:Y:S01]  /*08a0*/  FFMA.RZ R3, R13, R11.reuse, R6.reuse ;  /* 0x0000000b0d037223 */ /* 0x180fe2000000c006 */
[C---:B------:R-:W-:Y:S01]  /*08b0*/  VIADD R8, R7.reuse, 0x20 ;  /* 0x0000002007087836 */ /* 0x040fe20000000000 */
[C---:B------:R-:W-:Y:S02]  /*08c0*/  ISETP.NE.AND P2, PT, R7.reuse, RZ, PT ;  /* 0x000000ff0700720c */ /* 0x040fe40003f45270 */
[----:B------:R-:W-:Y:S01]  /*08d0*/  ISETP.NE.AND P1, PT, R7, RZ, PT ;  /* 0x000000ff0700720c */ /* 0x000fe20003f25270 */
[----:B------:R-:W-:Y:S01]  /*08e0*/  IMAD.MOV R7, RZ, RZ, -R7 ;  /* 0x000000ffff077224 */ /* 0x000fe200078e0a07 */
[----:B------:R-:W-:Y:S01]  /*08f0*/  LOP3.LUT R5, R3, 0x7fffff, RZ, 0xc0, !PT ;  /* 0x007fffff03057812 */ /* 0x000fe200078ec0ff */
[CCC-:B------:R-:W-:Y:S01]  /*0900*/  FFMA.RP R3, R13.reuse, R11.reuse, R6.reuse ;  /* 0x0000000b0d037223 */ /* 0x1c0fe20000008006 */
[----:B------:R-:W-:Y:S02]  /*0910*/  FFMA.RM R6, R13, R11, R6 ;  /* 0x0000000b0d067223 */ /* 0x000fe40000004006 */
[----:B------:R-:W-:-:S03]  /*0920*/  LOP3.LUT R5, R5, 0x800000, RZ, 0xfc, !PT ;  /* 0x0080000005057812 */ /* 0x000fc600078efcff */
[----:B------:R-:W-:Y:S02]  /*0930*/  FSETP.NEU.FTZ.AND P0, PT, R3, R6, PT ;  /* 0x000000060300720b */ /* 0x000fe40003f1d000 */
[----:B------:R-:W-:Y:S02]  /*0940*/  SHF.L.U32 R8, R5, R8, RZ ;  /* 0x0000000805087219 */ /* 0x000fe400000006ff */
[----:B------:R-:W-:Y:S02]  /*0950*/  SEL R6, R7, RZ, P2 ;  /* 0x000000ff07067207 */ /* 0x000fe40001000000 */
[----:B------:R-:W-:Y:S02]  /*0960*/  ISETP.NE.AND P1, PT, R8, RZ, P1 ;  /* 0x000000ff0800720c */ /* 0x000fe40000f25270 */
[----:B------:R-:W-:Y:S02]  /*0970*/  SHF.R.U32.HI R6, RZ, R6, R5 ;  /* 0x00000006ff067219 */ /* 0x000fe40000011605 */
[----:B------:R-:W-:-:S02]  /*0980*/  PLOP3.LUT P0, PT, P0, P1, PT, 0xf8, 0x8f ;  /* 0x00000000008f781c */ /* 0x000fc40000703f70 */
[----:B------:R-:W-:Y:S02]  /*0990*/  SHF.R.U32.HI R8, RZ, 0x1, R6 ;  /* 0x00000001ff087819 */ /* 0x000fe40000011606 */
[----:B------:R-:W-:-:S04]  /*09a0*/  SEL R3, RZ, 0x1, !P0 ;  /* 0x00000001ff037807 */ /* 0x000fc80004000000 */
[----:B------:R-:W-:-:S04]  /*09b0*/  LOP3.LUT R3, R3, 0x1, R8, 0xf8, !PT ;  /* 0x0000000103037812 */ /* 0x000fc800078ef808 */
[----:B------:R-:W-:-:S05]  /*09c0*/  LOP3.LUT R3, R3, R6, RZ, 0xc0, !PT ;  /* 0x0000000603037212 */ /* 0x000fca00078ec0ff */
[----:B------:R-:W-:-:S05]  /*09d0*/  IMAD.IADD R3, R8, 0x1, R3 ;  /* 0x0000000108037824 */ /* 0x000fca00078e0203 */
[----:B------:R-:W-:Y:S01]  /*09e0*/  LOP3.LUT R0, R3, R0, RZ, 0xfc, !PT ;  /* 0x0000000003007212 */ /* 0x000fe200078efcff */
[----:B------:R-:W-:Y:S06]  /*09f0*/  BRA `(.L_x_15) ;  /* 0x0000000000107947 */ /* 0x000fec0003800000 */
.L_x_14:
[----:B------:R-:W-:-:S04]  /*0a00*/  LOP3.LUT R0, R0, 0x80000000, RZ, 0xc0, !PT ;  /* 0x8000000000007812 */ /* 0x000fc800078ec0ff */
[----:B------:R-:W-:Y:S01]  /*0a10*/  LOP3.LUT R0, R0, 0x7f800000, RZ, 0xfc, !PT ;  /* 0x7f80000000007812 */ /* 0x000fe200078efcff */
[----:B------:R-:W-:Y:S06]  /*0a20*/  BRA `(.L_x_15) ;  /* 0x0000000000047947 */ /* 0x000fec0003800000 */
.L_x_13:
[----:B------:R-:W-:-:S07]  /*0a30*/  IMAD R0, R5, 0x800000, R0 ;  /* 0x0080000005007824 */ /* 0x000fce00078e0200 */
.L_x_15:
[----:B------:R-:W-:Y:S05]  /*0a40*/  BSYNC.RECONVERGENT B2 ;  /* 0x0000000000027941 */ /* 0x000fea0003800200 */
.L_x_12:
[----:B------:R-:W-:Y:S05]  /*0a50*/  BRA `(.L_x_16) ;  /* 0x0000000000207947 */ /* 0x000fea0003800000 */
.L_x_11:
[----:B------:R-:W-:-:S04]  /*0a60*/  LOP3.LUT R0, R7, 0x80000000, R6, 0x48, !PT ;  /* 0x8000000007007812 */ /* 0x000fc800078e4806 */
[----:B------:R-:W-:Y:S01]  /*0a70*/  LOP3.LUT R0, R0, 0x7f800000, RZ, 0xfc, !PT ;  /* 0x7f80000000007812 */ /* 0x000fe200078efcff */
[----:B------:R-:W-:Y:S06]  /*0a80*/  BRA `(.L_x_16) ;  /* 0x0000000000147947 */ /* 0x000fec0003800000 */
.L_x_10:
[----:B------:R-:W-:Y:S01]  /*0a90*/  LOP3.LUT R0, R7, 0x80000000, R6, 0x48, !PT ;  /* 0x8000000007007812 */ /* 0x000fe200078e4806 */
[----:B------:R-:W-:Y:S06]  /*0aa0*/  BRA `(.L_x_16) ;  /* 0x00000000000c7947 */ /* 0x000fec0003800000 */
.L_x_9:
[----:B------:R-:W0:Y:S01]  /*0ab0*/  MUFU.RSQ R0, -QNAN ;  /* 0xffc0000000007908 */ /* 0x000e220000001400 */
[----:B------:R-:W-:Y:S05]  /*0ac0*/  BRA `(.L_x_16) ;  /* 0x0000000000047947 */ /* 0x000fea0003800000 */
.L_x_8:
[----:B------:R-:W-:-:S07]  /*0ad0*/  FADD.FTZ R0, R0, R3 ;  /* 0x0000000300007221 */ /* 0x000fce0000010000 */
.L_x_16:
[----:B------:R-:W-:Y:S05]  /*0ae0*/  BSYNC.RECONVERGENT B1 ;  /* 0x0000000000017941 */ /* 0x000fea0003800200 */
.L_x_6:
[----:B------:R-:W-:-:S04]  /*0af0*/  IMAD.MOV.U32 R5, RZ, RZ, 0x0 ;  /* 0x00000000ff057424 */ /* 0x000fc800078e00ff */
[----:B0-----:R-:W-:Y:S05]  /*0b00*/  RET.REL.NODEC R4 `(_Z6reducePfS_i) ;  /* 0xfffffff4043c7950 */ /* 0x001fea0003c3ffff */
.L_x_17:
[----:B------:R-:W-:-:S00]  /*0b10*/  BRA `(.L_x_17) ;  /* 0xfffffffc00fc7947 */ /* 0x000fc0000383ffff */
[----:B------:R-:W-:-:S00]  /*0b20*/  NOP ;  /* 0x0000000000007918 */ /* 0x000fc00000000000 */
        /* <DEDUP_REMOVED lines=13> */
.L_x_18:


//--------------------- .nv.shared.reserved.0     --------------------------
	.section	.nv.shared.reserved.0,"aw",@nobits
	.weak		__nv_reservedSMEM_offset_0_alias
	.size		__nv_reservedSMEM_offset_0_alias, 0, 64
	.other		__nv_reservedSMEM_offset_0_alias,@"STO_CUDA_RESERVED_SHARED STV_DEFAULT"
__nv_reservedSMEM_offset_0_alias:
	.zero		0
	.zero		64


//--------------------- .nv.constant0._Z6reducePfS_i --------------------------
	.section	.nv.constant0._Z6reducePfS_i,"a",@progbits
	.sectionflags	@""
	.align	4
.nv.constant0._Z6reducePfS_i:
	.zero		916


//--------------------- SYMBOLS --------------------------

	.type		.nv.reservedSmem.offset0,@object
	.size		.nv.reservedSmem.offset0,0x4
